.version 6.5
.target sm_30
.address_size 64

.visible .entry non_scalar_ptr_offset(
    .param .u64 input_p,
    .param .u64 output_p
)
{
    .reg .u64           in_addr;
    .reg .u64           out_addr;
    .reg .u32           x;
    .reg .u32           y;

	ld.param.u64        in_addr, [input_p];
    ld.param.u64        out_addr, [output_p];

    ld.global.v2.u32    {x,y}, [in_addr+8];
    add.u32             x, x, y;
    st.global.u32       [out_addr], x;
    ret;
}


// ===== COMPILED SASS (sm_100) =====

	.target	sm_100

	.elftype	@"ET_EXEC"


//--------------------- .note.nv.tkinfo           --------------------------
	.section	.note.nv.tkinfo,"",@"SHT_NOTE"
	.sectionflags	@"SHF_NOTE_NV_TKINFO"
	.tkinfo
        /*0018*/ 	.word	0x00000002
        /*0030*/ 	.string	""
        /*0030*/ 	.string	"ptxas"
        /*0030*/ 	.string	"Cuda compilation tools, release 13.0, V13.0.88"
        /*0030*/ 	.string	"Build cuda_13.0.r13.0/compiler.36424714_0"
        /*0030*/ 	.string	"-arch sm_100 "



//--------------------- .note.nv.cuinfo           --------------------------
	.section	.note.nv.cuinfo,"",@"SHT_NOTE"
	.sectionflags	@"SHF_NOTE_NV_CUINFO"
        /*0018*/ 	.short	0x0002
        /*001a*/ 	.short	0x001e
        /*001c*/ 	.short	0x0082
	.zero		2


//--------------------- .nv.info                  --------------------------
	.section	.nv.info,"",@"SHT_CUDA_INFO"
	.align	4


	//----- nvinfo : EIATTR_REGCOUNT
	.align		4
        /*0000*/ 	.byte	0x04, 0x2f
        /*0002*/ 	.short	(.L_1 - .L_0)
	.align		4
.L_0:
        /*0004*/ 	.word	index@(non_scalar_ptr_offset)
        /*0008*/ 	.word	0x0000000a


	//----- nvinfo : EIATTR_FRAME_SIZE
	.align		4
.L_1:
        /*000c*/ 	.byte	0x04, 0x11
        /*000e*/ 	.short	(.L_3 - .L_2)
	.align		4
.L_2:
        /*0010*/ 	.word	index@(non_scalar_ptr_offset)
        /*0014*/ 	.word	0x00000000


	//----- nvinfo : EIATTR_MIN_STACK_SIZE
	.align		4
.L_3:
        /*0018*/ 	.byte	0x04, 0x12
        /*001a*/ 	.short	(.L_5 - .L_4)
	.align		4
.L_4:
        /*001c*/ 	.word	index@(non_scalar_ptr_offset)
        /*0020*/ 	.word	0x00000000
.L_5:


//--------------------- .nv.compat                --------------------------
	.section	.nv.compat,"",@"SHT_CUDA_COMPAT_INFO"
	.align	4
        /*0000*/ 	.byte	0x02, 0x09, 0x00, 0x00, 0x02, 0x02, 0x01, 0x00, 0x02, 0x05, 0x05, 0x00, 0x03, 0x07, 0x01, 0x01
        /*0010*/ 	.byte	0x02, 0x03, 0x00, 0x00, 0x02, 0x06, 0x01, 0x00, 0x04, 0x0b, 0x08, 0x00, 0x09, 0x00, 0x00, 0x00
        /*0020*/ 	.byte	0x00, 0x00, 0x00, 0x00


//--------------------- .nv.info.non_scalar_ptr_offset --------------------------
	.section	.nv.info.non_scalar_ptr_offset,"",@"SHT_CUDA_INFO"
	.sectionflags	@""
	.align	4


	//----- nvinfo : EIATTR_CUDA_API_VERSION
	.align		4
        /*0000*/ 	.byte	0x04, 0x37
        /*0002*/ 	.short	(.L_7 - .L_6)
.L_6:
        /*0004*/ 	.word	0x00000082


	//----- nvinfo : EIATTR_KPARAM_INFO
	.align		4
.L_7:
        /*0008*/ 	.byte	0x04, 0x17
        /*000a*/ 	.short	(.L_9 - .L_8)
.L_8:
        /*000c*/ 	.word	0x00000000
        /*0010*/ 	.short	0x0001
        /*0012*/ 	.short	0x0008
        /*0014*/ 	.byte	0x00, 0xf0, 0x21, 0x00


	//----- nvinfo : EIATTR_KPARAM_INFO
	.align		4
.L_9:
        /*0018*/ 	.byte	0x04, 0x17
        /*001a*/ 	.short	(.L_11 - .L_10)
.L_10:
        /*001c*/ 	.word	0x00000000
        /*0020*/ 	.short	0x0000
        /*0022*/ 	.short	0x0000
        /*0024*/ 	.byte	0x00, 0xf0, 0x21, 0x00


	//----- nvinfo : EIATTR_SPARSE_MMA_MASK
	.align		4
.L_11:
        /*0028*/ 	.byte	0x03, 0x50
        /*002a*/ 	.short	0x0000


	//----- nvinfo : EIATTR_MAXREG_COUNT
	.align		4
        /*002c*/ 	.byte	0x03, 0x1b
        /*002e*/ 	.short	0x00ff


	//----- nvinfo : EIATTR_MERCURY_ISA_VERSION
	.align		4
        /*0030*/ 	.byte	0x03, 0x5f
        /*0032*/ 	.short	0x0101


	//----- nvinfo : EIATTR_VRC_CTA_INIT_COUNT
	.align		4
        /*0034*/ 	.byte	0x02, 0x4a
	.zero		1
	.zero		1


	//----- nvinfo : EIATTR_EXIT_INSTR_OFFSETS
	.align		4
        /*0038*/ 	.byte	0x04, 0x1c
        /*003a*/ 	.short	(.L_13 - .L_12)


	//   ....[0]....
.L_12:
        /*003c*/ 	.word	0x00000070


	//----- nvinfo : EIATTR_CBANK_PARAM_SIZE
	.align		4
.L_13:
        /*0040*/ 	.byte	0x03, 0x19
        /*0042*/ 	.short	0x0010


	//----- nvinfo : EIATTR_PARAM_CBANK
	.align		4
        /*0044*/ 	.byte	0x04, 0x0a
        /*0046*/ 	.short	(.L_15 - .L_14)
	.align		4
.L_14:
        /*0048*/ 	.word	index@(.nv.constant0.non_scalar_ptr_offset)
        /*004c*/ 	.short	0x0380
        /*004e*/ 	.short	0x0010


	//----- nvinfo : EIATTR_SW_WAR
	.align		4
.L_15:
        /*0050*/ 	.byte	0x04, 0x36
        /*0052*/ 	.short	(.L_17 - .L_16)
.L_16:
        /*0054*/ 	.word	0x00000008
.L_17:


//--------------------- .nv.callgraph             --------------------------
	.section	.nv.callgraph,"",@"SHT_CUDA_CALLGRAPH"
	.align	4
	.sectionentsize	8
	.align		4
        /*0000*/ 	.word	0x00000000
	.align		4
        /*0004*/ 	.word	0xffffffff
	.align		4
        /*0008*/ 	.word	0x00000000
	.align		4
        /*000c*/ 	.word	0xfffffffe
	.align		4
        /*0010*/ 	.word	0x00000000
	.align		4
        /*0014*/ 	.word	0xfffffffd
	.align		4
        /*0018*/ 	.word	0x00000000
	.align		4
        /*001c*/ 	.word	0xfffffffc


//--------------------- .text.non_scalar_ptr_offset --------------------------
	.section	.text.non_scalar_ptr_offset,"ax",@progbits
	.align	128
        .global         non_scalar_ptr_offset
        .type           non_scalar_ptr_offset,@function
        .size           non_scalar_ptr_offset,(.L_x_1 - non_scalar_ptr_offset)
        .other          non_scalar_ptr_offset,@"STO_CUDA_ENTRY STV_DEFAULT"
non_scalar_ptr_offset:
.text.non_scalar_ptr_offset:
[----:B------:R-:W-:Y:S08]  /*0000*/  LDC R1, c[0x0][0x37c] ;  /* 0x0000df00ff017b82 */ /* 0x000ff00000000800 */
[----:B------:R-:W0:Y:S01]  /*0010*/  LDC.64 R4, c[0x0][0x380] ;  /* 0x0000e000ff047b82 */ /* 0x000e220000000a00 */
[----:B------:R-:W0:Y:S02]  /*0020*/  LDCU.64 UR4, c[0x0][0x358] ;  /* 0x00006b00ff0477ac */ /* 0x000e240008000a00 */
[----:B0-----:R-:W2:Y:S05]  /*0030*/  LDG.E.64 R4, desc[UR4][R4.64+0x8] ;  /* 0x0000080404047981 */ /* 0x001eaa000c1e1b00 */
[----:B------:R-:W0:Y:S01]  /*0040*/  LDC.64 R2, c[0x0][0x388] ;  /* 0x0000e200ff027b82 */ /* 0x000e220000000a00 */
[----:B--2---:R-:W-:-:S05]  /*0050*/  IADD3 R7, PT, PT, R4, R5, RZ ;  /* 0x0000000504077210 */ /* 0x004fca0007ffe0ff */
[----:B0-----:R-:W-:Y:S01]  /*0060*/  STG.E desc[UR4][R2.64], R7 ;  /* 0x0000000702007986 */ /* 0x001fe2000c101904 */
[----:B------:R-:W-:Y:S05]  /*0070*/  EXIT ;  /* 0x000000000000794d */ /* 0x000fea0003800000 */
.L_x_0:
[----:B------:R-:W-:-:S00]  /*0080*/  BRA `(.L_x_0) ;  /* 0xfffffffc00fc7947 */ /* 0x000fc0000383ffff */
[----:B------:R-:W-:-:S00]  /*0090*/  NOP ;  /* 0x0000000000007918 */ /* 0x000fc00000000000 */
        /* <DEDUP_REMOVED lines=14> */
.L_x_1:


//--------------------- .nv.shared.reserved.0     --------------------------
	.section	.nv.shared.reserved.0,"aw",@nobits
	.weak		__nv_reservedSMEM_offset_0_alias
	.size		__nv_reservedSMEM_offset_0_alias, 0, 64
	.other		__nv_reservedSMEM_offset_0_alias,@"STO_CUDA_RESERVED_SHARED STV_DEFAULT"
__nv_reservedSMEM_offset_0_alias:
	.zero		0
	.zero		64


//--------------------- .nv.constant0.non_scalar_ptr_offset --------------------------
	.section	.nv.constant0.non_scalar_ptr_offset,"a",@progbits
	.sectionflags	@""
	.align	4
.nv.constant0.non_scalar_ptr_offset:
	.zero		912


//--------------------- SYMBOLS --------------------------

	.type		.nv.reservedSmem.offset0,@object
	.size		.nv.reservedSmem.offset0,0x4
